//
// Generated by NVIDIA NVVM Compiler
//
// Compiler Build ID: CL-36424714
// Cuda compilation tools, release 13.0, V13.0.88
// Based on NVVM 20.0.0
//

.version 9.0
.target sm_100
.address_size 64

	// .globl	_Z11searchSpacev

.visible .entry _Z11searchSpacev()
{


	ret;

}
	// .globl	_Z10solveBoardv
.visible .entry _Z10solveBoardv()
{


	ret;

}


// ===== COMPILED SASS (sm_100) =====

	.target	sm_100

	.elftype	@"ET_EXEC"


//--------------------- .note.nv.tkinfo           --------------------------
	.section	.note.nv.tkinfo,"",@"SHT_NOTE"
	.sectionflags	@"SHF_NOTE_NV_TKINFO"
	.tkinfo
        /*0018*/ 	.word	0x00000002
        /*0030*/ 	.string	""
        /*0030*/ 	.string	"ptxas"
        /*0030*/ 	.string	"Cuda compilation tools, release 13.0, V13.0.88"
        /*0030*/ 	.string	"Build cuda_13.0.r13.0/compiler.36424714_0"
        /*0030*/ 	.string	"-arch sm_100 -m 64 "



//--------------------- .note.nv.cuinfo           --------------------------
	.section	.note.nv.cuinfo,"",@"SHT_NOTE"
	.sectionflags	@"SHF_NOTE_NV_CUINFO"
        /*0018*/ 	.short	0x0002
        /*001a*/ 	.short	0x0064
        /*001c*/ 	.short	0x0082
	.zero		2


//--------------------- .nv.info                  --------------------------
	.section	.nv.info,"",@"SHT_CUDA_INFO"
	.align	4


	//----- nvinfo : EIATTR_REGCOUNT
	.align		4
        /*0000*/ 	.byte	0x04, 0x2f
        /*0002*/ 	.short	(.L_1 - .L_0)
	.align		4
.L_0:
        /*0004*/ 	.word	index@(_Z11searchSpacev)
        /*0008*/ 	.word	0x00000004


	//----- nvinfo : EIATTR_FRAME_SIZE
	.align		4
.L_1:
        /*000c*/ 	.byte	0x04, 0x11
        /*000e*/ 	.short	(.L_3 - .L_2)
	.align		4
.L_2:
        /*0010*/ 	.word	index@(_Z11searchSpacev)
        /*0014*/ 	.word	0x00000000


	//----- nvinfo : EIATTR_REGCOUNT
	.align		4
.L_3:
        /*0018*/ 	.byte	0x04, 0x2f
        /*001a*/ 	.short	(.L_5 - .L_4)
	.align		4
.L_4:
        /*001c*/ 	.word	index@(_Z10solveBoardv)
        /*0020*/ 	.word	0x00000004


	//----- nvinfo : EIATTR_FRAME_SIZE
	.align		4
.L_5:
        /*0024*/ 	.byte	0x04, 0x11
        /*0026*/ 	.short	(.L_7 - .L_6)
	.align		4
.L_6:
        /*0028*/ 	.word	index@(_Z10solveBoardv)
        /*002c*/ 	.word	0x00000000


	//----- nvinfo : EIATTR_MIN_STACK_SIZE
	.align		4
.L_7:
        /*0030*/ 	.byte	0x04, 0x12
        /*0032*/ 	.short	(.L_9 - .L_8)
	.align		4
.L_8:
        /*0034*/ 	.word	index@(_Z10solveBoardv)
        /*0038*/ 	.word	0x00000000


	//----- nvinfo : EIATTR_MIN_STACK_SIZE
	.align		4
.L_9:
        /*003c*/ 	.byte	0x04, 0x12
        /*003e*/ 	.short	(.L_11 - .L_10)
	.align		4
.L_10:
        /*0040*/ 	.word	index@(_Z11searchSpacev)
        /*0044*/ 	.word	0x00000000
.L_11:


//--------------------- .nv.compat                --------------------------
	.section	.nv.compat,"",@"SHT_CUDA_COMPAT_INFO"
	.align	4
        /*0000*/ 	.byte	0x02, 0x09, 0x00, 0x00, 0x02, 0x02, 0x01, 0x00, 0x02, 0x05, 0x05, 0x00, 0x03, 0x07, 0x01, 0x01
        /*0010*/ 	.byte	0x02, 0x03, 0x00, 0x00, 0x02, 0x06, 0x01, 0x00, 0x04, 0x0b, 0x08, 0x00, 0x09, 0x00, 0x00, 0x00
        /*0020*/ 	.byte	0x00, 0x00, 0x00, 0x00


//--------------------- .nv.info._Z10solveBoardv  --------------------------
	.section	.nv.info._Z10solveBoardv,"",@"SHT_CUDA_INFO"
	.sectionflags	@""
	.align	4


	//----- nvinfo : EIATTR_CUDA_API_VERSION
	.align		4
        /*0000*/ 	.byte	0x04, 0x37
        /*0002*/ 	.short	(.L_13 - .L_12)
.L_12:
        /*0004*/ 	.word	0x00000082


	//----- nvinfo : EIATTR_SPARSE_MMA_MASK
	.align		4
.L_13:
        /*0008*/ 	.byte	0x03, 0x50
        /*000a*/ 	.short	0x0000


	//----- nvinfo : EIATTR_MAXREG_COUNT
	.align		4
        /*000c*/ 	.byte	0x03, 0x1b
        /*000e*/ 	.short	0x00ff


	//----- nvinfo : EIATTR_MERCURY_ISA_VERSION
	.align		4
        /*0010*/ 	.byte	0x03, 0x5f
        /*0012*/ 	.short	0x0101


	//----- nvinfo : EIATTR_VRC_CTA_INIT_COUNT
	.align		4
        /*0014*/ 	.byte	0x02, 0x4a
	.zero		1
	.zero		1


	//----- nvinfo : EIATTR_EXIT_INSTR_OFFSETS
	.align		4
        /*0018*/ 	.byte	0x04, 0x1c
        /*001a*/ 	.short	(.L_15 - .L_14)


	//   ....[0]....
.L_14:
        /*001c*/ 	.word	0x00000010


	//----- nvinfo : EIATTR_SW_WAR
	.align		4
.L_15:
        /*0020*/ 	.byte	0x04, 0x36
        /*0022*/ 	.short	(.L_17 - .L_16)
.L_16:
        /*0024*/ 	.word	0x00000008
.L_17:


//--------------------- .nv.info._Z11searchSpacev --------------------------
	.section	.nv.info._Z11searchSpacev,"",@"SHT_CUDA_INFO"
	.sectionflags	@""
	.align	4


	//----- nvinfo : EIATTR_CUDA_API_VERSION
	.align		4
        /*0000*/ 	.byte	0x04, 0x37
        /*0002*/ 	.short	(.L_19 - .L_18)
.L_18:
        /*0004*/ 	.word	0x00000082


	//----- nvinfo : EIATTR_SPARSE_MMA_MASK
	.align		4
.L_19:
        /*0008*/ 	.byte	0x03, 0x50
        /*000a*/ 	.short	0x0000


	//----- nvinfo : EIATTR_MAXREG_COUNT
	.align		4
        /*000c*/ 	.byte	0x03, 0x1b
        /*000e*/ 	.short	0x00ff


	//----- nvinfo : EIATTR_MERCURY_ISA_VERSION
	.align		4
        /*0010*/ 	.byte	0x03, 0x5f
        /*0012*/ 	.short	0x0101


	//----- nvinfo : EIATTR_VRC_CTA_INIT_COUNT
	.align		4
        /*0014*/ 	.byte	0x02, 0x4a
	.zero		1
	.zero		1


	//----- nvinfo : EIATTR_EXIT_INSTR_OFFSETS
	.align		4
        /*0018*/ 	.byte	0x04, 0x1c
        /*001a*/ 	.short	(.L_21 - .L_20)


	//   ....[0]....
.L_20:
        /*001c*/ 	.word	0x00000010


	//----- nvinfo : EIATTR_SW_WAR
	.align		4
.L_21:
        /*0020*/ 	.byte	0x04, 0x36
        /*0022*/ 	.short	(.L_23 - .L_22)
.L_22:
        /*0024*/ 	.word	0x00000008
.L_23:


//--------------------- .nv.callgraph             --------------------------
	.section	.nv.callgraph,"",@"SHT_CUDA_CALLGRAPH"
	.align	4
	.sectionentsize	8
	.align		4
        /*0000*/ 	.word	0x00000000
	.align		4
        /*0004*/ 	.word	0xffffffff
	.align		4
        /*0008*/ 	.word	0x00000000
	.align		4
        /*000c*/ 	.word	0xfffffffe
	.align		4
        /*0010*/ 	.word	0x00000000
	.align		4
        /*0014*/ 	.word	0xfffffffd
	.align		4
        /*0018*/ 	.word	0x00000000
	.align		4
        /*001c*/ 	.word	0xfffffffc


//--------------------- .text._Z10solveBoardv     --------------------------
	.section	.text._Z10solveBoardv,"ax",@progbits
	.align	128
        .global         _Z10solveBoardv
        .type           _Z10solveBoardv,@function
        .size           _Z10solveBoardv,(.L_x_2 - _Z10solveBoardv)
        .other          _Z10solveBoardv,@"STO_CUDA_ENTRY STV_DEFAULT"
_Z10solveBoardv:
.text._Z10solveBoardv:
[----:B------:R-:W-:Y:S01]  /*0000*/  LDC R1, c[0x0][0x37c] ;  /* 0x0000df00ff017b82 */ /* 0x000fe20000000800 */
[----:B------:R-:W-:Y:S05]  /*0010*/  EXIT ;  /* 0x000000000000794d */ /* 0x000fea0003800000 */
.L_x_0:
[----:B------:R-:W-:-:S00]  /*0020*/  BRA `(.L_x_0) ;  /* 0xfffffffc00fc7947 */ /* 0x000fc0000383ffff */
[----:B------:R-:W-:-:S00]  /*0030*/  NOP ;  /* 0x0000000000007918 */ /* 0x000fc00000000000 */
        /* <DEDUP_REMOVED lines=12> */
.L_x_2:


//--------------------- .text._Z11searchSpacev    --------------------------
	.section	.text._Z11searchSpacev,"ax",@progbits
	.align	128
        .global         _Z11searchSpacev
        .type           _Z11searchSpacev,@function
        .size           _Z11searchSpacev,(.L_x_3 - _Z11searchSpacev)
        .other          _Z11searchSpacev,@"STO_CUDA_ENTRY STV_DEFAULT"
_Z11searchSpacev:
.text._Z11searchSpacev:
[----:B------:R-:W-:Y:S01]  /*0000*/  LDC R1, c[0x0][0x37c] ;  /* 0x0000df00ff017b82 */ /* 0x000fe20000000800 */
[----:B------:R-:W-:Y:S05]  /*0010*/  EXIT ;  /* 0x000000000000794d */ /* 0x000fea0003800000 */
.L_x_1:
        /* <DEDUP_REMOVED lines=14> */
.L_x_3:


//--------------------- .nv.shared.reserved.0     --------------------------
	.section	.nv.shared.reserved.0,"aw",@nobits
	.weak		__nv_reservedSMEM_offset_0_alias
	.size		__nv_reservedSMEM_offset_0_alias, 0, 64
	.other		__nv_reservedSMEM_offset_0_alias,@"STO_CUDA_RESERVED_SHARED STV_DEFAULT"
__nv_reservedSMEM_offset_0_alias:
	.zero		0
	.zero		64


//--------------------- .nv.constant0._Z10solveBoardv --------------------------
	.section	.nv.constant0._Z10solveBoardv,"a",@progbits
	.sectionflags	@""
	.align	4
.nv.constant0._Z10solveBoardv:
	.zero		896


//--------------------- .nv.constant0._Z11searchSpacev --------------------------
	.section	.nv.constant0._Z11searchSpacev,"a",@progbits
	.sectionflags	@""
	.align	4
.nv.constant0._Z11searchSpacev:
	.zero		896


//--------------------- SYMBOLS --------------------------

	.type		.nv.reservedSmem.offset0,@object
	.size		.nv.reservedSmem.offset0,0x4
